	.headerflags	@"EF_CUDA_TEXMODE_UNIFIED EF_CUDA_64BIT_ADDRESS EF_CUDA_ACCELERATORS EF_CUDA_SM90 EF_CUDA_VIRTUAL_SM(EF_CUDA_SM90)"
	.elftype	@"ET_EXEC"


//--------------------- .nv.info                  --------------------------
	.section	.nv.info,"",@"SHT_CUDA_INFO"
	.align	4


	//----- nvinfo : EIATTR_REGCOUNT
	.align		4
        /*0000*/ 	.byte	0x04, 0x2f
        /*0002*/ 	.short	(.L_1 - .L_0)
	.align		4
.L_0:
        /*0004*/ 	.word	index@(triton_poi_fused_convolution_relu_26)
        /*0008*/ 	.word	0x0000000c


	//----- nvinfo : EIATTR_MIN_STACK_SIZE
	.align		4
.L_1:
        /*000c*/ 	.byte	0x04, 0x12
        /*000e*/ 	.short	(.L_3 - .L_2)
	.align		4
.L_2:
        /*0010*/ 	.word	index@(triton_poi_fused_convolution_relu_26)
        /*0014*/ 	.word	0x00000000


	//----- nvinfo : EIATTR_FRAME_SIZE
	.align		4
.L_3:
        /*0018*/ 	.byte	0x04, 0x11
        /*001a*/ 	.short	(.L_5 - .L_4)
	.align		4
.L_4:
        /*001c*/ 	.word	index@(triton_poi_fused_convolution_relu_26)
        /*0020*/ 	.word	0x00000000


	//----- nvinfo : EIATTR_MIN_STACK_SIZE
	.align		4
.L_5:
        /*0024*/ 	.byte	0x04, 0x12
        /*0026*/ 	.short	(.L_7 - .L_6)
	.align		4
.L_6:
        /*0028*/ 	.word	index@(triton_poi_fused_convolution_relu_26)
        /*002c*/ 	.word	0x00000000
.L_7:


//--------------------- .nv.info.triton_poi_fused_convolution_relu_26 --------------------------
	.section	.nv.info.triton_poi_fused_convolution_relu_26,"",@"SHT_CUDA_INFO"
	.sectionflags	@""
	.align	4


	//----- nvinfo : EIATTR_CUDA_API_VERSION
	.align		4
        /*0000*/ 	.byte	0x04, 0x37
        /*0002*/ 	.short	(.L_9 - .L_8)
.L_8:
        /*0004*/ 	.word	0x0000007c


	//----- nvinfo : EIATTR_KPARAM_INFO
	.align		4
.L_9:
        /*0008*/ 	.byte	0x04, 0x17
        /*000a*/ 	.short	(.L_11 - .L_10)
.L_10:
        /*000c*/ 	.word	0x00000000
        /*0010*/ 	.short	0x0002
        /*0012*/ 	.short	0x0010
        /*0014*/ 	.byte	0x00, 0xf0, 0x11, 0x00


	//----- nvinfo : EIATTR_KPARAM_INFO
	.align		4
.L_11:
        /*0018*/ 	.byte	0x04, 0x17
        /*001a*/ 	.short	(.L_13 - .L_12)
.L_12:
        /*001c*/ 	.word	0x00000000
        /*0020*/ 	.short	0x0001
        /*0022*/ 	.short	0x0008
        /*0024*/ 	.byte	0x00, 0xf4, 0x21, 0x00


	//----- nvinfo : EIATTR_KPARAM_INFO
	.align		4
.L_13:
        /*0028*/ 	.byte	0x04, 0x17
        /*002a*/ 	.short	(.L_15 - .L_14)
.L_14:
        /*002c*/ 	.word	0x00000000
        /*0030*/ 	.short	0x0000
        /*0032*/ 	.short	0x0000
        /*0034*/ 	.byte	0x00, 0xf4, 0x21, 0x00


	//----- nvinfo : EIATTR_SPARSE_MMA_MASK
	.align		4
.L_15:
        /*0038*/ 	.byte	0x03, 0x50
        /*003a*/ 	.short	0x0000


	//----- nvinfo : EIATTR_MAXREG_COUNT
	.align		4
        /*003c*/ 	.byte	0x03, 0x1b
        /*003e*/ 	.short	0x00ff


	//----- nvinfo : EIATTR_EXIT_INSTR_OFFSETS
	.align		4
        /*0040*/ 	.byte	0x04, 0x1c
        /*0042*/ 	.short	(.L_17 - .L_16)


	//   ....[0]....
.L_16:
        /*0044*/ 	.word	0x000001b0


	//----- nvinfo : EIATTR_REQNTID
	.align		4
.L_17:
        /*0048*/ 	.byte	0x04, 0x10
        /*004a*/ 	.short	(.L_19 - .L_18)
.L_18:
        /*004c*/ 	.word	0x00000100
        /*0050*/ 	.word	0x00000001
        /*0054*/ 	.word	0x00000001


	//----- nvinfo : EIATTR_CBANK_PARAM_SIZE
	.align		4
.L_19:
        /*0058*/ 	.byte	0x03, 0x19
        /*005a*/ 	.short	0x0014


	//----- nvinfo : EIATTR_PARAM_CBANK
	.align		4
        /*005c*/ 	.byte	0x04, 0x0a
        /*005e*/ 	.short	(.L_21 - .L_20)
	.align		4
.L_20:
        /*0060*/ 	.word	index@(.nv.constant0.triton_poi_fused_convolution_relu_26)
        /*0064*/ 	.short	0x0210
        /*0066*/ 	.short	0x0014


	//----- nvinfo : EIATTR_SW_WAR
	.align		4
.L_21:
        /*0068*/ 	.byte	0x04, 0x36
        /*006a*/ 	.short	(.L_23 - .L_22)
.L_22:
        /*006c*/ 	.word	0x00000008
.L_23:


//--------------------- .nv.callgraph             --------------------------
	.section	.nv.callgraph,"",@"SHT_CUDA_CALLGRAPH"
	.align	4
	.sectionentsize	8
	.align		4
        /*0000*/ 	.word	0x00000000
	.align		4
        /*0004*/ 	.word	0xffffffff
	.align		4
        /*0008*/ 	.word	0x00000000
	.align		4
        /*000c*/ 	.word	0xfffffffe
	.align		4
        /*0010*/ 	.word	0x00000000
	.align		4
        /*0014*/ 	.word	0xfffffffd
	.align		4
        /*0018*/ 	.word	0x00000000
	.align		4
        /*001c*/ 	.word	0xfffffffc


//--------------------- .text.triton_poi_fused_convolution_relu_26 --------------------------
	.section	.text.triton_poi_fused_convolution_relu_26,"ax",@progbits
	.align	128
        .global         triton_poi_fused_convolution_relu_26
        .type           triton_poi_fused_convolution_relu_26,@function
        .size           triton_poi_fused_convolution_relu_26,(.L_x_1 - triton_poi_fused_convolution_relu_26)
        .other          triton_poi_fused_convolution_relu_26,@"STO_CUDA_ENTRY STV_DEFAULT"
triton_poi_fused_convolution_relu_26:
.text.triton_poi_fused_convolution_relu_26:
[----:B------:R-:W-:Y:S01]  /*0000*/  LDC R1, c[0x0][0x28] ;  /* 0x00000a00ff017b82 */ /* 0x000fe20000000800 */
[----:B------:R-:W1:Y:S07]  /*0010*/  S2R R0, SR_TID.X ;  /* 0x0000000000007919 */ /* 0x000e6e0000002100 */
[----:B------:R-:W2:Y:S01]  /*0020*/  LDC.64 R4, c[0x0][0x218] ;  /* 0x00008600ff047b82 */ /* 0x000ea20000000a00 */
[----:B------:R-:W-:Y:S01]  /*0030*/  ULDC.64 UR4, c[0x0][0x208] ;  /* 0x0000820000047ab9 */ /* 0x000fe20000000a00 */
[----:B------:R-:W3:Y:S06]  /*0040*/  S2R R7, SR_CTAID.X ;  /* 0x0000000000077919 */ /* 0x000eec0000002500 */
[----:B------:R-:W4:Y:S01]  /*0050*/  LDC.64 R2, c[0x0][0x210] ;  /* 0x00008400ff027b82 */ /* 0x000f220000000a00 */
[----:B-1----:R-:W-:-:S05]  /*0060*/  IMAD.SHL.U32 R0, R0, 0x2, RZ ;  /* 0x0000000200007824 */ /* 0x002fca00078e00ff */
[----:B------:R-:W-:-:S05]  /*0070*/  LOP3.LUT R0, R0, 0x1fe, RZ, 0xc0, !PT ;  /* 0x000001fe00007812 */ /* 0x000fca00078ec0ff */
[----:B---3--:R-:W-:-:S04]  /*0080*/  IMAD R7, R7, 0x200, R0 ;  /* 0x0000020007077824 */ /* 0x008fc800078e0200 */
[----:B------:R-:W-:-:S04]  /*0090*/  IMAD.HI R0, R7, 0x43b3d5b, RZ ;  /* 0x043b3d5b07007827 */ /* 0x000fc800078e02ff */
[----:B----4-:R-:W-:Y:S01]  /*00a0*/  IMAD.WIDE R2, R7, 0x4, R2 ;  /* 0x0000000407027825 */ /* 0x010fe200078e0202 */
[----:B------:R-:W-:-:S04]  /*00b0*/  SHF.R.U32.HI R9, RZ, 0x1f, R0 ;  /* 0x0000001fff097819 */ /* 0x000fc80000011600 */
[----:B------:R-:W-:Y:S01]  /*00c0*/  LEA.HI.SX32 R9, R0, R9, 0x1d ;  /* 0x0000000900097211 */ /* 0x000fe200078feaff */
[----:B------:R-:W3:Y:S03]  /*00d0*/  LDG.E.64 R6, desc[UR4][R2.64] ;  /* 0x0000000402067981 */ /* 0x000ee6000c1e1b00 */
[----:B------:R-:W-:-:S04]  /*00e0*/  SHF.R.S32.HI R0, RZ, 0x1f, R9 ;  /* 0x0000001fff007819 */ /* 0x000fc80000011409 */
[----:B------:R-:W-:-:S04]  /*00f0*/  LEA.HI R0, R0, R9, RZ, 0x8 ;  /* 0x0000000900007211 */ /* 0x000fc800078f40ff */
[----:B------:R-:W-:-:S05]  /*0100*/  LOP3.LUT R0, R0, 0xffffff00, RZ, 0xc0, !PT ;  /* 0xffffff0000007812 */ /* 0x000fca00078ec0ff */
[----:B------:R-:W-:-:S04]  /*0110*/  IMAD.IADD R9, R9, 0x1, -R0 ;  /* 0x0000000109097824 */ /* 0x000fc800078e0a00 */
[----:B--2---:R-:W-:-:S06]  /*0120*/  IMAD.WIDE R4, R9, 0x4, R4 ;  /* 0x0000000409047825 */ /* 0x004fcc00078e0204 */
[----:B------:R-:W3:Y:S02]  /*0130*/  LDG.E.EL R4, desc[UR4][R4.64] ;  /* 0x0000000404047981 */ /* 0x000ee4000c2e1900 */
[CC--:B---3--:R-:W-:Y:S01]  /*0140*/  FSETP.GEU.AND P0, PT, R6.reuse, -R4.reuse, PT ;  /* 0x800000040600720b */ /* 0x0c8fe20003f0e000 */
[--C-:B------:R-:W-:Y:S01]  /*0150*/  FADD R6, R6, R4.reuse ;  /* 0x0000000406067221 */ /* 0x100fe20000000000 */
[C---:B------:R-:W-:Y:S01]  /*0160*/  FADD R0, R7.reuse, R4 ;  /* 0x0000000407007221 */ /* 0x040fe20000000000 */
[----:B------:R-:W-:-:S03]  /*0170*/  FSETP.GEU.AND P1, PT, R7, -R4, PT ;  /* 0x800000040700720b */ /* 0x000fc60003f2e000 */
[----:B------:R-:W-:Y:S02]  /*0180*/  FSEL R6, R6, RZ, P0 ;  /* 0x000000ff06067208 */ /* 0x000fe40000000000 */
[----:B------:R-:W-:-:S05]  /*0190*/  FSEL R7, R0, RZ, P1 ;  /* 0x000000ff00077208 */ /* 0x000fca0000800000 */
[----:B------:R-:W-:Y:S01]  /*01a0*/  STG.E.64 desc[UR4][R2.64], R6 ;  /* 0x0000000602007986 */ /* 0x000fe2000c101b04 */
[----:B------:R-:W-:Y:S05]  /*01b0*/  EXIT ;  /* 0x000000000000794d */ /* 0x000fea0003800000 */
.L_x_0:
[----:B------:R-:W-:-:S00]  /*01c0*/  BRA `(.L_x_0) ;  /* 0xfffffffc00fc7947 */ /* 0x000fc0000383ffff */
[----:B------:R-:W-:-:S00]  /*01d0*/  NOP ;  /* 0x0000000000007918 */ /* 0x000fc00000000000 */
        /* <DEDUP_REMOVED lines=10> */
.L_x_1:


//--------------------- .nv.constant0.triton_poi_fused_convolution_relu_26 --------------------------
	.section	.nv.constant0.triton_poi_fused_convolution_relu_26,"a",@progbits
	.sectionflags	@""
	.align	4
.nv.constant0.triton_poi_fused_convolution_relu_26:
	.zero		548
